	.headerflags	@"EF_CUDA_TEXMODE_UNIFIED EF_CUDA_64BIT_ADDRESS EF_CUDA_ACCELERATORS EF_CUDA_SM90 EF_CUDA_VIRTUAL_SM(EF_CUDA_SM90)"
	.elftype	@"ET_EXEC"


//--------------------- .nv.info                  --------------------------
	.section	.nv.info,"",@"SHT_CUDA_INFO"
	.align	4


	//----- nvinfo : EIATTR_REGCOUNT
	.align		4
        /*0000*/ 	.byte	0x04, 0x2f
        /*0002*/ 	.short	(.L_1 - .L_0)
	.align		4
.L_0:
        /*0004*/ 	.word	index@(triton_poi_fused_convolution_6)
        /*0008*/ 	.word	0x0000000c


	//----- nvinfo : EIATTR_MIN_STACK_SIZE
	.align		4
.L_1:
        /*000c*/ 	.byte	0x04, 0x12
        /*000e*/ 	.short	(.L_3 - .L_2)
	.align		4
.L_2:
        /*0010*/ 	.word	index@(triton_poi_fused_convolution_6)
        /*0014*/ 	.word	0x00000000


	//----- nvinfo : EIATTR_FRAME_SIZE
	.align		4
.L_3:
        /*0018*/ 	.byte	0x04, 0x11
        /*001a*/ 	.short	(.L_5 - .L_4)
	.align		4
.L_4:
        /*001c*/ 	.word	index@(triton_poi_fused_convolution_6)
        /*0020*/ 	.word	0x00000000


	//----- nvinfo : EIATTR_MIN_STACK_SIZE
	.align		4
.L_5:
        /*0024*/ 	.byte	0x04, 0x12
        /*0026*/ 	.short	(.L_7 - .L_6)
	.align		4
.L_6:
        /*0028*/ 	.word	index@(triton_poi_fused_convolution_6)
        /*002c*/ 	.word	0x00000000
.L_7:


//--------------------- .nv.info.triton_poi_fused_convolution_6 --------------------------
	.section	.nv.info.triton_poi_fused_convolution_6,"",@"SHT_CUDA_INFO"
	.sectionflags	@""
	.align	4


	//----- nvinfo : EIATTR_CUDA_API_VERSION
	.align		4
        /*0000*/ 	.byte	0x04, 0x37
        /*0002*/ 	.short	(.L_9 - .L_8)
.L_8:
        /*0004*/ 	.word	0x0000007c


	//----- nvinfo : EIATTR_KPARAM_INFO
	.align		4
.L_9:
        /*0008*/ 	.byte	0x04, 0x17
        /*000a*/ 	.short	(.L_11 - .L_10)
.L_10:
        /*000c*/ 	.word	0x00000000
        /*0010*/ 	.short	0x0002
        /*0012*/ 	.short	0x0010
        /*0014*/ 	.byte	0x00, 0xf0, 0x11, 0x00


	//----- nvinfo : EIATTR_KPARAM_INFO
	.align		4
.L_11:
        /*0018*/ 	.byte	0x04, 0x17
        /*001a*/ 	.short	(.L_13 - .L_12)
.L_12:
        /*001c*/ 	.word	0x00000000
        /*0020*/ 	.short	0x0001
        /*0022*/ 	.short	0x0008
        /*0024*/ 	.byte	0x00, 0xf4, 0x21, 0x00


	//----- nvinfo : EIATTR_KPARAM_INFO
	.align		4
.L_13:
        /*0028*/ 	.byte	0x04, 0x17
        /*002a*/ 	.short	(.L_15 - .L_14)
.L_14:
        /*002c*/ 	.word	0x00000000
        /*0030*/ 	.short	0x0000
        /*0032*/ 	.short	0x0000
        /*0034*/ 	.byte	0x00, 0xf4, 0x21, 0x00


	//----- nvinfo : EIATTR_SPARSE_MMA_MASK
	.align		4
.L_15:
        /*0038*/ 	.byte	0x03, 0x50
        /*003a*/ 	.short	0x0000


	//----- nvinfo : EIATTR_MAXREG_COUNT
	.align		4
        /*003c*/ 	.byte	0x03, 0x1b
        /*003e*/ 	.short	0x00ff


	//----- nvinfo : EIATTR_EXIT_INSTR_OFFSETS
	.align		4
        /*0040*/ 	.byte	0x04, 0x1c
        /*0042*/ 	.short	(.L_17 - .L_16)


	//   ....[0]....
.L_16:
        /*0044*/ 	.word	0x00000170


	//----- nvinfo : EIATTR_REQNTID
	.align		4
.L_17:
        /*0048*/ 	.byte	0x04, 0x10
        /*004a*/ 	.short	(.L_19 - .L_18)
.L_18:
        /*004c*/ 	.word	0x00000080
        /*0050*/ 	.word	0x00000001
        /*0054*/ 	.word	0x00000001


	//----- nvinfo : EIATTR_CBANK_PARAM_SIZE
	.align		4
.L_19:
        /*0058*/ 	.byte	0x03, 0x19
        /*005a*/ 	.short	0x0014


	//----- nvinfo : EIATTR_PARAM_CBANK
	.align		4
        /*005c*/ 	.byte	0x04, 0x0a
        /*005e*/ 	.short	(.L_21 - .L_20)
	.align		4
.L_20:
        /*0060*/ 	.word	index@(.nv.constant0.triton_poi_fused_convolution_6)
        /*0064*/ 	.short	0x0210
        /*0066*/ 	.short	0x0014


	//----- nvinfo : EIATTR_SW_WAR
	.align		4
.L_21:
        /*0068*/ 	.byte	0x04, 0x36
        /*006a*/ 	.short	(.L_23 - .L_22)
.L_22:
        /*006c*/ 	.word	0x00000008
.L_23:


//--------------------- .nv.callgraph             --------------------------
	.section	.nv.callgraph,"",@"SHT_CUDA_CALLGRAPH"
	.align	4
	.sectionentsize	8
	.align		4
        /*0000*/ 	.word	0x00000000
	.align		4
        /*0004*/ 	.word	0xffffffff
	.align		4
        /*0008*/ 	.word	0x00000000
	.align		4
        /*000c*/ 	.word	0xfffffffe
	.align		4
        /*0010*/ 	.word	0x00000000
	.align		4
        /*0014*/ 	.word	0xfffffffd
	.align		4
        /*0018*/ 	.word	0x00000000
	.align		4
        /*001c*/ 	.word	0xfffffffc


//--------------------- .text.triton_poi_fused_convolution_6 --------------------------
	.section	.text.triton_poi_fused_convolution_6,"ax",@progbits
	.align	128
        .global         triton_poi_fused_convolution_6
        .type           triton_poi_fused_convolution_6,@function
        .size           triton_poi_fused_convolution_6,(.L_x_1 - triton_poi_fused_convolution_6)
        .other          triton_poi_fused_convolution_6,@"STO_CUDA_ENTRY STV_DEFAULT"
triton_poi_fused_convolution_6:
.text.triton_poi_fused_convolution_6:
[----:B------:R-:W-:Y:S01]  /*0000*/  LDC R1, c[0x0][0x28] ;  /* 0x00000a00ff017b82 */ /* 0x000fe20000000800 */
[----:B------:R-:W1:Y:S07]  /*0010*/  S2R R0, SR_TID.X ;  /* 0x0000000000007919 */ /* 0x000e6e0000002100 */
[----:B------:R-:W2:Y:S01]  /*0020*/  LDC.64 R4, c[0x0][0x218] ;  /* 0x00008600ff047b82 */ /* 0x000ea20000000a00 */
[----:B------:R-:W-:Y:S01]  /*0030*/  ULDC.64 UR4, c[0x0][0x208] ;  /* 0x0000820000047ab9 */ /* 0x000fe20000000a00 */
[----:B------:R-:W3:Y:S06]  /*0040*/  S2R R7, SR_CTAID.X ;  /* 0x0000000000077919 */ /* 0x000eec0000002500 */
[----:B------:R-:W4:Y:S01]  /*0050*/  LDC.64 R2, c[0x0][0x210] ;  /* 0x00008400ff027b82 */ /* 0x000f220000000a00 */
[----:B-1----:R-:W-:Y:S01]  /*0060*/  IMAD.SHL.U32 R0, R0, 0x2, RZ ;  /* 0x0000000200007824 */ /* 0x002fe200078e00ff */
[----:B---3--:R-:W-:-:S04]  /*0070*/  SHF.R.S32.HI R6, RZ, 0x17, R7 ;  /* 0x00000017ff067819 */ /* 0x008fc80000011407 */
[----:B------:R-:W-:Y:S02]  /*0080*/  LOP3.LUT R0, R0, 0xfe, RZ, 0xc0, !PT ;  /* 0x000000fe00007812 */ /* 0x000fe400078ec0ff */
[----:B------:R-:W-:-:S03]  /*0090*/  SGXT R6, R6, 0x1 ;  /* 0x000000010606781a */ /* 0x000fc60000000200 */
[----:B------:R-:W-:-:S04]  /*00a0*/  IMAD R7, R7, 0x100, R0 ;  /* 0x0000010007077824 */ /* 0x000fc800078e0200 */
[----:B----4-:R-:W-:Y:S01]  /*00b0*/  IMAD.WIDE R2, R7, 0x4, R2 ;  /* 0x0000000407027825 */ /* 0x010fe200078e0202 */
[----:B------:R-:W-:-:S04]  /*00c0*/  LEA.HI R6, R6, R7, RZ, 0x8 ;  /* 0x0000000706067211 */ /* 0x000fc800078f40ff */
[----:B------:R-:W-:-:S04]  /*00d0*/  SHF.R.S32.HI R6, RZ, 0x8, R6 ;  /* 0x00000008ff067819 */ /* 0x000fc80000011406 */
[----:B------:R-:W-:-:S04]  /*00e0*/  LEA.HI R0, R6, R6, RZ, 0x6 ;  /* 0x0000000606007211 */ /* 0x000fc800078f30ff */
[----:B------:R-:W-:-:S05]  /*00f0*/  LOP3.LUT R9, R0, 0xffffffc0, RZ, 0xc0, !PT ;  /* 0xffffffc000097812 */ /* 0x000fca00078ec0ff */
[----:B------:R-:W-:Y:S02]  /*0100*/  IMAD.IADD R9, R6, 0x1, -R9 ;  /* 0x0000000106097824 */ /* 0x000fe400078e0a09 */
[----:B------:R-:W3:Y:S02]  /*0110*/  LDG.E.64 R6, desc[UR4][R2.64] ;  /* 0x0000000402067981 */ /* 0x000ee4000c1e1b00 */
[----:B--2---:R-:W-:-:S06]  /*0120*/  IMAD.WIDE R4, R9, 0x4, R4 ;  /* 0x0000000409047825 */ /* 0x004fcc00078e0204 */
[----:B------:R-:W3:Y:S02]  /*0130*/  LDG.E.EL R4, desc[UR4][R4.64] ;  /* 0x0000000404047981 */ /* 0x000ee4000c2e1900 */
[--C-:B---3--:R-:W-:Y:S01]  /*0140*/  FADD R6, R6, R4.reuse ;  /* 0x0000000406067221 */ /* 0x108fe20000000000 */
[----:B------:R-:W-:-:S05]  /*0150*/  FADD R7, R7, R4 ;  /* 0x0000000407077221 */ /* 0x000fca0000000000 */
[----:B------:R-:W-:Y:S01]  /*0160*/  STG.E.64 desc[UR4][R2.64], R6 ;  /* 0x0000000602007986 */ /* 0x000fe2000c101b04 */
[----:B------:R-:W-:Y:S05]  /*0170*/  EXIT ;  /* 0x000000000000794d */ /* 0x000fea0003800000 */
.L_x_0:
[----:B------:R-:W-:-:S00]  /*0180*/  BRA `(.L_x_0) ;  /* 0xfffffffc00fc7947 */ /* 0x000fc0000383ffff */
[----:B------:R-:W-:-:S00]  /*0190*/  NOP ;  /* 0x0000000000007918 */ /* 0x000fc00000000000 */
        /* <DEDUP_REMOVED lines=14> */
.L_x_1:


//--------------------- .nv.constant0.triton_poi_fused_convolution_6 --------------------------
	.section	.nv.constant0.triton_poi_fused_convolution_6,"a",@progbits
	.sectionflags	@""
	.align	4
.nv.constant0.triton_poi_fused_convolution_6:
	.zero		548
